	.headerflags	@"EF_CUDA_TEXMODE_UNIFIED EF_CUDA_64BIT_ADDRESS EF_CUDA_ACCELERATORS EF_CUDA_SM90 EF_CUDA_VIRTUAL_SM(EF_CUDA_SM90)"
	.elftype	@"ET_EXEC"


//--------------------- .nv.info                  --------------------------
	.section	.nv.info,"",@"SHT_CUDA_INFO"
	.align	4


	//----- nvinfo : EIATTR_REGCOUNT
	.align		4
        /*0000*/ 	.byte	0x04, 0x2f
        /*0002*/ 	.short	(.L_3 - .L_2)
	.align		4
.L_2:
        /*0004*/ 	.word	index@(triton_poi_fused__native_batch_norm_legit_no_training_add_relu_23)
        /*0008*/ 	.word	0x00000030


	//----- nvinfo : EIATTR_MIN_STACK_SIZE
	.align		4
.L_3:
        /*000c*/ 	.byte	0x04, 0x12
        /*000e*/ 	.short	(.L_5 - .L_4)
	.align		4
.L_4:
        /*0010*/ 	.word	index@(triton_poi_fused__native_batch_norm_legit_no_training_add_relu_23)
        /*0014*/ 	.word	0x00000000


	//----- nvinfo : EIATTR_FRAME_SIZE
	.align		4
.L_5:
        /*0018*/ 	.byte	0x04, 0x11
        /*001a*/ 	.short	(.L_7 - .L_6)
	.align		4
.L_6:
        /*001c*/ 	.word	index@(triton_poi_fused__native_batch_norm_legit_no_training_add_relu_23)
        /*0020*/ 	.word	0x00000000


	//----- nvinfo : EIATTR_MIN_STACK_SIZE
	.align		4
.L_7:
        /*0024*/ 	.byte	0x04, 0x12
        /*0026*/ 	.short	(.L_9 - .L_8)
	.align		4
.L_8:
        /*0028*/ 	.word	index@(triton_poi_fused__native_batch_norm_legit_no_training_add_relu_23)
        /*002c*/ 	.word	0x00000000
.L_9:


//--------------------- .nv.info.triton_poi_fused__native_batch_norm_legit_no_training_add_relu_23 --------------------------
	.section	.nv.info.triton_poi_fused__native_batch_norm_legit_no_training_add_relu_23,"",@"SHT_CUDA_INFO"
	.sectionflags	@""
	.align	4


	//----- nvinfo : EIATTR_CUDA_API_VERSION
	.align		4
        /*0000*/ 	.byte	0x04, 0x37
        /*0002*/ 	.short	(.L_11 - .L_10)
.L_10:
        /*0004*/ 	.word	0x0000007c


	//----- nvinfo : EIATTR_KPARAM_INFO
	.align		4
.L_11:
        /*0008*/ 	.byte	0x04, 0x17
        /*000a*/ 	.short	(.L_13 - .L_12)
.L_12:
        /*000c*/ 	.word	0x00000000
        /*0010*/ 	.short	0x0008
        /*0012*/ 	.short	0x003c
        /*0014*/ 	.byte	0x00, 0xf0, 0x11, 0x00


	//----- nvinfo : EIATTR_KPARAM_INFO
	.align		4
.L_13:
        /*0018*/ 	.byte	0x04, 0x17
        /*001a*/ 	.short	(.L_15 - .L_14)
.L_14:
        /*001c*/ 	.word	0x00000000
        /*0020*/ 	.short	0x0007
        /*0022*/ 	.short	0x0038
        /*0024*/ 	.byte	0x00, 0xf0, 0x11, 0x00


	//----- nvinfo : EIATTR_KPARAM_INFO
	.align		4
.L_15:
        /*0028*/ 	.byte	0x04, 0x17
        /*002a*/ 	.short	(.L_17 - .L_16)
.L_16:
        /*002c*/ 	.word	0x00000000
        /*0030*/ 	.short	0x0006
        /*0032*/ 	.short	0x0030
        /*0034*/ 	.byte	0x00, 0xf4, 0x21, 0x00


	//----- nvinfo : EIATTR_KPARAM_INFO
	.align		4
.L_17:
        /*0038*/ 	.byte	0x04, 0x17
        /*003a*/ 	.short	(.L_19 - .L_18)
.L_18:
        /*003c*/ 	.word	0x00000000
        /*0040*/ 	.short	0x0005
        /*0042*/ 	.short	0x0028
        /*0044*/ 	.byte	0x00, 0xf4, 0x21, 0x00


	//----- nvinfo : EIATTR_KPARAM_INFO
	.align		4
.L_19:
        /*0048*/ 	.byte	0x04, 0x17
        /*004a*/ 	.short	(.L_21 - .L_20)
.L_20:
        /*004c*/ 	.word	0x00000000
        /*0050*/ 	.short	0x0004
        /*0052*/ 	.short	0x0020
        /*0054*/ 	.byte	0x00, 0xf4, 0x21, 0x00


	//----- nvinfo : EIATTR_KPARAM_INFO
	.align		4
.L_21:
        /*0058*/ 	.byte	0x04, 0x17
        /*005a*/ 	.short	(.L_23 - .L_22)
.L_22:
        /*005c*/ 	.word	0x00000000
        /*0060*/ 	.short	0x0003
        /*0062*/ 	.short	0x0018
        /*0064*/ 	.byte	0x00, 0xf4, 0x21, 0x00


	//----- nvinfo : EIATTR_KPARAM_INFO
	.align		4
.L_23:
        /*0068*/ 	.byte	0x04, 0x17
        /*006a*/ 	.short	(.L_25 - .L_24)
.L_24:
        /*006c*/ 	.word	0x00000000
        /*0070*/ 	.short	0x0002
        /*0072*/ 	.short	0x0010
        /*0074*/ 	.byte	0x00, 0xf4, 0x21, 0x00


	//----- nvinfo : EIATTR_KPARAM_INFO
	.align		4
.L_25:
        /*0078*/ 	.byte	0x04, 0x17
        /*007a*/ 	.short	(.L_27 - .L_26)
.L_26:
        /*007c*/ 	.word	0x00000000
        /*0080*/ 	.short	0x0001
        /*0082*/ 	.short	0x0008
        /*0084*/ 	.byte	0x00, 0xf4, 0x21, 0x00


	//----- nvinfo : EIATTR_KPARAM_INFO
	.align		4
.L_27:
        /*0088*/ 	.byte	0x04, 0x17
        /*008a*/ 	.short	(.L_29 - .L_28)
.L_28:
        /*008c*/ 	.word	0x00000000
        /*0090*/ 	.short	0x0000
        /*0092*/ 	.short	0x0000
        /*0094*/ 	.byte	0x00, 0xf4, 0x21, 0x00


	//----- nvinfo : EIATTR_SPARSE_MMA_MASK
	.align		4
.L_29:
        /*0098*/ 	.byte	0x03, 0x50
        /*009a*/ 	.short	0x0000


	//----- nvinfo : EIATTR_MAXREG_COUNT
	.align		4
        /*009c*/ 	.byte	0x03, 0x1b
        /*009e*/ 	.short	0x00ff


	//----- nvinfo : EIATTR_EXIT_INSTR_OFFSETS
	.align		4
        /*00a0*/ 	.byte	0x04, 0x1c
        /*00a2*/ 	.short	(.L_31 - .L_30)


	//   ....[0]....
.L_30:
        /*00a4*/ 	.word	0x000015d0


	//   ....[1]....
        /*00a8*/ 	.word	0x00001620


	//----- nvinfo : EIATTR_REQNTID
	.align		4
.L_31:
        /*00ac*/ 	.byte	0x04, 0x10
        /*00ae*/ 	.short	(.L_33 - .L_32)
.L_32:
        /*00b0*/ 	.word	0x00000100
        /*00b4*/ 	.word	0x00000001
        /*00b8*/ 	.word	0x00000001


	//----- nvinfo : EIATTR_CBANK_PARAM_SIZE
	.align		4
.L_33:
        /*00bc*/ 	.byte	0x03, 0x19
        /*00be*/ 	.short	0x0040


	//----- nvinfo : EIATTR_PARAM_CBANK
	.align		4
        /*00c0*/ 	.byte	0x04, 0x0a
        /*00c2*/ 	.short	(.L_35 - .L_34)
	.align		4
.L_34:
        /*00c4*/ 	.word	index@(.nv.constant0.triton_poi_fused__native_batch_norm_legit_no_training_add_relu_23)
        /*00c8*/ 	.short	0x0210
        /*00ca*/ 	.short	0x0040


	//----- nvinfo : EIATTR_SW_WAR
	.align		4
.L_35:
        /*00cc*/ 	.byte	0x04, 0x36
        /*00ce*/ 	.short	(.L_37 - .L_36)
.L_36:
        /*00d0*/ 	.word	0x00000008
.L_37:


//--------------------- .nv.callgraph             --------------------------
	.section	.nv.callgraph,"",@"SHT_CUDA_CALLGRAPH"
	.align	4
	.sectionentsize	8
	.align		4
        /*0000*/ 	.word	0x00000000
	.align		4
        /*0004*/ 	.word	0xffffffff
	.align		4
        /*0008*/ 	.word	0x00000000
	.align		4
        /*000c*/ 	.word	0xfffffffe
	.align		4
        /*0010*/ 	.word	0x00000000
	.align		4
        /*0014*/ 	.word	0xfffffffd
	.align		4
        /*0018*/ 	.word	0x00000000
	.align		4
        /*001c*/ 	.word	0xfffffffc


//--------------------- .nv.constant4             --------------------------
	.section	.nv.constant4,"a",@progbits
	.align	8
	.align		8
.nv.constant4:
        /*0000*/ 	.dword	_$_str
	.align		8
        /*0008*/ 	.dword	_$_str_$_2


//--------------------- .text.triton_poi_fused__native_batch_norm_legit_no_training_add_relu_23 --------------------------
	.section	.text.triton_poi_fused__native_batch_norm_legit_no_training_add_relu_23,"ax",@progbits
	.sectionflags	@"SHF_BARRIERS=1"
	.align	128
        .global         triton_poi_fused__native_batch_norm_legit_no_training_add_relu_23
        .type           triton_poi_fused__native_batch_norm_legit_no_training_add_relu_23,@function
        .size           triton_poi_fused__native_batch_norm_legit_no_training_add_relu_23,(.L_x_1 - triton_poi_fused__native_batch_norm_legit_no_training_add_relu_23)
        .other          triton_poi_fused__native_batch_norm_legit_no_training_add_relu_23,@"STO_CUDA_ENTRY STV_DEFAULT"
triton_poi_fused__native_batch_norm_legit_no_training_add_relu_23:
.text.triton_poi_fused__native_batch_norm_legit_no_training_add_relu_23:
[----:B------:R-:W0:Y:S01]  /*0000*/  LDC R1, c[0x0][0x28] ;  /* 0x00000a00ff017b82 */ /* 0x000e220000000800 */
[----:B------:R-:W1:Y:S07]  /*0010*/  S2R R0, SR_TID.X ;  /* 0x0000000000007919 */ /* 0x000e6e0000002100 */
[----:B------:R-:W2:Y:S01]  /*0020*/  LDC.64 R26, c[0x0][0x210] ;  /* 0x00008400ff1a7b82 */ /* 0x000ea20000000a00 */
[----:B------:R-:W-:Y:S02]  /*0030*/  CS2R R8, SRZ ;  /* 0x0000000000087805 */ /* 0x000fe4000001ff00 */
[----:B------:R-:W-:Y:S01]  /*0040*/  CS2R R10, SRZ ;  /* 0x00000000000a7805 */ /* 0x000fe2000001ff00 */
[----:B------:R-:W3:Y:S01]  /*0050*/  S2R R2, SR_CTAID.Y ;  /* 0x0000000000027919 */ /* 0x000ee20000002600 */
[----:B------:R-:W-:Y:S01]  /*0060*/  ULDC.64 UR6, c[0x0][0x208] ;  /* 0x0000820000067ab9 */ /* 0x000fe20000000a00 */
[----:B------:R-:W-:Y:S01]  /*0070*/  CS2R R12, SRZ ;  /* 0x00000000000c7805 */ /* 0x000fe2000001ff00 */
[----:B------:R-:W4:Y:S01]  /*0080*/  S2R R4, SR_CTAID.X ;  /* 0x0000000000047919 */ /* 0x000f220000002500 */
[----:B-1----:R-:W-:Y:S01]  /*0090*/  IMAD.SHL.U32 R5, R0, 0x4, RZ ;  /* 0x0000000400057824 */ /* 0x002fe200078e00ff */
[----:B------:R-:W-:Y:S01]  /*00a0*/  SHF.R.U32.HI R3, RZ, 0x6, R0 ;  /* 0x00000006ff037819 */ /* 0x000fe20000011600 */
[----:B---3--:R-:W-:-:S03]  /*00b0*/  IMAD.SHL.U32 R2, R2, 0x10, RZ ;  /* 0x0000001002027824 */ /* 0x008fc600078e00ff */
[----:B------:R-:W-:Y:S02]  /*00c0*/  LOP3.LUT R7, R5, 0xfc, RZ, 0xc0, !PT ;  /* 0x000000fc05077812 */ /* 0x000fe400078ec0ff */
[----:B------:R-:W-:Y:S02]  /*00d0*/  SGXT.U32 R3, R3, 0x2 ;  /* 0x000000020303781a */ /* 0x000fe40000000000 */
[----:B----4-:R-:W-:Y:S02]  /*00e0*/  PRMT R6, R7, 0x6540, R4 ;  /* 0x0000654007067816 */ /* 0x010fe40000000004 */
[----:B------:R-:W-:Y:S02]  /*00f0*/  LOP3.LUT R30, R2, R3, RZ, 0xfc, !PT ;  /* 0x00000003021e7212 */ /* 0x000fe400078efcff */
[----:B------:R-:W-:Y:S02]  /*0100*/  ISETP.GE.AND P0, PT, R6, 0x400, PT ;  /* 0x000004000600780c */ /* 0x000fe40003f06270 */
[----:B------:R-:W-:-:S02]  /*0110*/  LOP3.LUT R25, R2, 0x4, R3, 0xfe, !PT ;  /* 0x0000000402197812 */ /* 0x000fc400078efe03 */
[C---:B------:R-:W-:Y:S01]  /*0120*/  ISETP.LT.AND P3, PT, R30.reuse, 0x40, !P0 ;  /* 0x000000401e00780c */ /* 0x040fe20004761270 */
[----:B------:R-:W-:Y:S01]  /*0130*/  IMAD R30, R30, 0x400, R6 ;  /* 0x000004001e1e7824 */ /* 0x000fe200078e0206 */
[----:B------:R-:W-:-:S03]  /*0140*/  ISETP.LT.AND P2, PT, R25, 0x40, !P0 ;  /* 0x000000401900780c */ /* 0x000fc60004741270 */
[----:B--2---:R-:W-:-:S08]  /*0150*/  IMAD.WIDE R18, R30, 0x4, R26 ;  /* 0x000000041e127825 */ /* 0x004fd000078e021a */
[----:B------:R1:W2:Y:S01]  /*0160*/  @P3 LDG.E.EL.128 R8, desc[UR6][R18.64] ;  /* 0x0000000612083981 */ /* 0x0002a2000c2e1d00 */
[----:B------:R-:W-:Y:S01]  /*0170*/  IMAD R25, R25, 0x400, R6 ;  /* 0x0000040019197824 */ /* 0x000fe200078e0206 */
[----:B------:R-:W-:Y:S02]  /*0180*/  CS2R R14, SRZ ;  /* 0x00000000000e7805 */ /* 0x000fe4000001ff00 */
[----:B------:R-:W-:Y:S01]  /*0190*/  LOP3.LUT R7, R2, 0x8, R3, 0xfe, !PT ;  /* 0x0000000802077812 */ /* 0x000fe200078efe03 */
[----:B------:R-:W-:-:S03]  /*01a0*/  IMAD.WIDE R20, R25, 0x4, R26 ;  /* 0x0000000419147825 */ /* 0x000fc600078e021a */
[C---:B------:R-:W-:Y:S02]  /*01b0*/  ISETP.LT.AND P1, PT, R7.reuse, 0x40, !P0 ;  /* 0x000000400700780c */ /* 0x040fe40004721270 */
[----:B------:R3:W4:Y:S01]  /*01c0*/  @P2 LDG.E.EL.128 R12, desc[UR6][R20.64] ;  /* 0x00000006140c2981 */ /* 0x000722000c2e1d00 */
[----:B------:R-:W-:Y:S02]  /*01d0*/  LEA R7, R7, R6, 0xa ;  /* 0x0000000607077211 */ /* 0x000fe400078e50ff */
[----:B------:R-:W-:Y:S02]  /*01e0*/  CS2R R16, SRZ ;  /* 0x0000000000107805 */ /* 0x000fe4000001ff00 */
[----:B-1----:R-:W-:Y:S02]  /*01f0*/  CS2R R18, SRZ ;  /* 0x0000000000127805 */ /* 0x002fe4000001ff00 */
[----:B------:R-:W-:Y:S01]  /*0200*/  LOP3.LUT R3, R2, 0xc, R3, 0xfe, !PT ;  /* 0x0000000c02037812 */ /* 0x000fe200078efe03 */
[----:B------:R-:W-:-:S03]  /*0210*/  IMAD.WIDE R28, R7, 0x4, R26 ;  /* 0x00000004071c7825 */ /* 0x000fc600078e021a */
[C---:B------:R-:W-:Y:S02]  /*0220*/  ISETP.LT.AND P0, PT, R3.reuse, 0x40, !P0 ;  /* 0x000000400300780c */ /* 0x040fe40004701270 */
[----:B------:R1:W5:Y:S01]  /*0230*/  @P1 LDG.E.EL.128 R16, desc[UR6][R28.64] ;  /* 0x000000061c101981 */ /* 0x000362000c2e1d00 */
[----:B------:R-:W-:Y:S01]  /*0240*/  IMAD R6, R3, 0x400, R6 ;  /* 0x0000040003067824 */ /* 0x000fe200078e0206 */
[----:B---3--:R-:W-:Y:S02]  /*0250*/  CS2R R20, SRZ ;  /* 0x0000000000147805 */ /* 0x008fe4000001ff00 */
[----:B------:R-:W-:Y:S01]  /*0260*/  CS2R R22, SRZ ;  /* 0x0000000000167805 */ /* 0x000fe2000001ff00 */
[----:B------:R-:W-:-:S06]  /*0270*/  IMAD.WIDE R26, R6, 0x4, R26 ;  /* 0x00000004061a7825 */ /* 0x000fcc00078e021a */
[----:B------:R3:W3:Y:S01]  /*0280*/  @P0 LDG.E.EL.128 R20, desc[UR6][R26.64] ;  /* 0x000000061a140981 */ /* 0x0006e2000c2e1d00 */
[----:B------:R-:W1:Y:S01]  /*0290*/  S2UR UR5, SR_CgaCtaId ;  /* 0x00000000000579c3 */ /* 0x000e620000008800 */
[----:B------:R-:W-:Y:S01]  /*02a0*/  SHF.R.U32.HI R24, RZ, 0x8, R5 ;  /* 0x00000008ff187819 */ /* 0x000fe20000011605 */
[----:B------:R-:W-:Y:S01]  /*02b0*/  UMOV UR4, 0x400 ;  /* 0x0000040000047882 */ /* 0x000fe20000000000 */
[----:B------:R-:W-:Y:S02]  /*02c0*/  LOP3.LUT R32, R5, 0x3fc, RZ, 0xc0, !PT ;  /* 0x000003fc05207812 */ /* 0x000fe400078ec0ff */
[----:B------:R-:W-:-:S04]  /*02d0*/  SGXT.U32 R24, R24, 0x2 ;  /* 0x000000021818781a */ /* 0x000fc80000000000 */
[----:B------:R-:W-:Y:S01]  /*02e0*/  LOP3.LUT R3, R24, 0x3fc, R5, 0xf8, !PT ;  /* 0x000003fc18037812 */ /* 0x000fe200078ef805 */
[----:B01----:R-:W-:-:S06]  /*02f0*/  UPRMT UR4, UR5, 0x654, UR4 ;  /* 0x0000065405047896 */ /* 0x003fcc0008000004 */
[----:B------:R-:W-:Y:S02]  /*0300*/  LEA R29, R24, UR4, 0x2 ;  /* 0x00000004181d7c11 */ /* 0x000fe4000f8e10ff */
[----:B------:R-:W-:Y:S02]  /*0310*/  LEA R3, R3, UR4, 0x2 ;  /* 0x0000000403037c11 */ /* 0x000fe4000f8e10ff */
[----:B------:R-:W-:Y:S01]  /*0320*/  LOP3.LUT R24, R0, 0xff, RZ, 0xc0, !PT ;  /* 0x000000ff00187812 */ /* 0x000fe200078ec0ff */
[----:B------:R-:W-:-:S03]  /*0330*/  IMAD R32, R32, 0x4, R29 ;  /* 0x0000000420207824 */ /* 0x000fc600078e021d */
[----:B------:R-:W-:Y:S01]  /*0340*/  LEA R24, R24, UR4, 0x2 ;  /* 0x0000000418187c11 */ /* 0x000fe2000f8e10ff */
[----:B------:R-:W-:Y:S01]  /*0350*/  HFMA2.MMA R39, -RZ, RZ, 0, 0 ;  /* 0x00000000ff277435 */ /* 0x000fe200000001ff */
[----:B--2---:R-:W-:Y:S04]  /*0360*/  STS [R3], R8 ;  /* 0x0000000803007388 */ /* 0x004fe80000000800 */
[----:B------:R0:W-:Y:S04]  /*0370*/  STS [R32+0x4], R9 ;  /* 0x0000040920007388 */ /* 0x0001e80000000800 */
[----:B------:R-:W-:Y:S04]  /*0380*/  STS [R32+0x8], R10 ;  /* 0x0000080a20007388 */ /* 0x000fe80000000800 */
[----:B------:R1:W-:Y:S01]  /*0390*/  STS [R32+0xc], R11 ;  /* 0x00000c0b20007388 */ /* 0x0003e20000000800 */
[----:B0-----:R-:W0:Y:S08]  /*03a0*/  LDC.64 R8, c[0x0][0x220] ;  /* 0x00008800ff087b82 */ /* 0x001e300000000a00 */
[----:B------:R-:W-:Y:S08]  /*03b0*/  BAR.SYNC.DEFER_BLOCKING 0x0 ;  /* 0x0000000000007b1d */ /* 0x000ff00000010000 */
[----:B-1----:R-:W1:Y:S01]  /*03c0*/  LDC.64 R10, c[0x0][0x228] ;  /* 0x00008a00ff0a7b82 */ /* 0x002e620000000a00 */
[----:B------:R-:W-:Y:S04]  /*03d0*/  LDS R28, [R24] ;  /* 0x00000000181c7984 */ /* 0x000fe80000000800 */
[----:B------:R-:W-:Y:S04]  /*03e0*/  LDS R29, [R24+0x404] ;  /* 0x00040400181d7984 */ /* 0x000fe80000000800 */
[----:B---3--:R-:W-:Y:S04]  /*03f0*/  LDS R26, [R24+0x808] ;  /* 0x00080800181a7984 */ /* 0x008fe80000000800 */
[----:B------:R-:W-:Y:S01]  /*0400*/  LDS R27, [R24+0xc0c] ;  /* 0x000c0c00181b7984 */ /* 0x000fe20000000800 */
[----:B------:R-:W-:Y:S06]  /*0410*/  BAR.SYNC.DEFER_BLOCKING 0x0 ;  /* 0x0000000000007b1d */ /* 0x000fec0000010000 */
[----:B----4-:R2:W-:Y:S04]  /*0420*/  STS [R3], R12 ;  /* 0x0000000c03007388 */ /* 0x0105e80000000800 */
[----:B------:R3:W-:Y:S04]  /*0430*/  STS [R32+0x4], R13 ;  /* 0x0000040d20007388 */ /* 0x0007e80000000800 */
[----:B------:R-:W-:Y:S01]  /*0440*/  STS [R32+0x8], R14 ;  /* 0x0000080e20007388 */ /* 0x000fe20000000800 */
[----:B--2---:R-:W-:-:S03]  /*0450*/  PRMT R12, R0, 0x6540, R4 ;  /* 0x00006540000c7816 */ /* 0x004fc60000000004 */
[----:B------:R-:W-:Y:S01]  /*0460*/  STS [R32+0xc], R15 ;  /* 0x00000c0f20007388 */ /* 0x000fe20000000800 */
[----:B------:R-:W-:Y:S01]  /*0470*/  BAR.SYNC.DEFER_BLOCKING 0x0 ;  /* 0x0000000000007b1d */ /* 0x000fe20000010000 */
[C---:B------:R-:W-:Y:S01]  /*0480*/  ISETP.GE.AND P4, PT, R12.reuse, 0x400, PT ;  /* 0x000004000c00780c */ /* 0x040fe20003f86270 */
[----:B---3--:R-:W-:Y:S02]  /*0490*/  IMAD.MOV.U32 R13, RZ, RZ, RZ ;  /* 0x000000ffff0d7224 */ /* 0x008fe400078e00ff */
[----:B0-----:R-:W-:Y:S02]  /*04a0*/  IMAD.WIDE R8, R12, 0x4, R8 ;  /* 0x000000040c087825 */ /* 0x001fe400078e0208 */
[----:B------:R-:W-:Y:S04]  /*04b0*/  LDS R33, [R24] ;  /* 0x0000000018217984 */ /* 0x000fe80000000800 */
[----:B------:R-:W-:Y:S04]  /*04c0*/  LDS R34, [R24+0x404] ;  /* 0x0004040018227984 */ /* 0x000fe80000000800 */
[----:B------:R-:W-:Y:S04]  /*04d0*/  LDS R35, [R24+0x808] ;  /* 0x0008080018237984 */ /* 0x000fe80000000800 */
[----:B------:R-:W-:Y:S01]  /*04e0*/  LDS R36, [R24+0xc0c] ;  /* 0x000c0c0018247984 */ /* 0x000fe20000000800 */
[----:B------:R-:W-:Y:S06]  /*04f0*/  BAR.SYNC.DEFER_BLOCKING 0x0 ;  /* 0x0000000000007b1d */ /* 0x000fec0000010000 */
[----:B-----5:R-:W-:Y:S04]  /*0500*/  STS [R3], R16 ;  /* 0x0000001003007388 */ /* 0x020fe80000000800 */
[----:B------:R-:W-:Y:S04]  /*0510*/  STS [R32+0x4], R17 ;  /* 0x0000041120007388 */ /* 0x000fe80000000800 */
[----:B------:R-:W-:Y:S04]  /*0520*/  STS [R32+0x8], R18 ;  /* 0x0000081220007388 */ /* 0x000fe80000000800 */
[----:B------:R-:W-:Y:S01]  /*0530*/  STS [R32+0xc], R19 ;  /* 0x00000c1320007388 */ /* 0x000fe20000000800 */
[----:B------:R-:W-:Y:S06]  /*0540*/  BAR.SYNC.DEFER_BLOCKING 0x0 ;  /* 0x0000000000007b1d */ /* 0x000fec0000010000 */
[----:B------:R-:W-:Y:S04]  /*0550*/  LDS R38, [R24] ;  /* 0x0000000018267984 */ /* 0x000fe80000000800 */
[----:B------:R-:W-:Y:S04]  /*0560*/  LDS R37, [R24+0x404] ;  /* 0x0004040018257984 */ /* 0x000fe80000000800 */
[----:B------:R-:W-:Y:S04]  /*0570*/  LDS R16, [R24+0x808] ;  /* 0x0008080018107984 */ /* 0x000fe80000000800 */
[----:B------:R-:W0:Y:S01]  /*0580*/  LDS R17, [R24+0xc0c] ;  /* 0x000c0c0018117984 */ /* 0x000e220000000800 */
[----:B------:R-:W-:Y:S06]  /*0590*/  BAR.SYNC.DEFER_BLOCKING 0x0 ;  /* 0x0000000000007b1d */ /* 0x000fec0000010000 */
[----:B------:R-:W-:Y:S04]  /*05a0*/  STS [R3], R20 ;  /* 0x0000001403007388 */ /* 0x000fe80000000800 */
[----:B------:R2:W-:Y:S04]  /*05b0*/  STS [R32+0x4], R21 ;  /* 0x0000041520007388 */ /* 0x0005e80000000800 */
[----:B------:R-:W-:Y:S04]  /*05c0*/  STS [R32+0x8], R22 ;  /* 0x0000081620007388 */ /* 0x000fe80000000800 */
[----:B------:R3:W-:Y:S01]  /*05d0*/  STS [R32+0xc], R23 ;  /* 0x00000c1720007388 */ /* 0x0007e20000000800 */
[----:B------:R-:W-:Y:S01]  /*05e0*/  IMAD.MOV.U32 R31, RZ, RZ, RZ ;  /* 0x000000ffff1f7224 */ /* 0x000fe200078e00ff */
[----:B--2---:R-:W2:Y:S08]  /*05f0*/  LDC.64 R20, c[0x0][0x238] ;  /* 0x00008e00ff147b82 */ /* 0x004eb00000000a00 */
[----:B------:R-:W-:Y:S06]  /*0600*/  BAR.SYNC.DEFER_BLOCKING 0x0 ;  /* 0x0000000000007b1d */ /* 0x000fec0000010000 */
[----:B------:R4:W5:Y:S01]  /*0610*/  @!P4 LDG.E.EL R13, desc[UR6][R8.64] ;  /* 0x00000006080dc981 */ /* 0x000962000c2e1900 */
[----:B---3--:R-:W-:-:S02]  /*0620*/  IMAD.MOV.U32 R32, RZ, RZ, RZ ;  /* 0x000000ffff207224 */ /* 0x008fc400078e00ff */
[C---:B-1----:R-:W-:Y:S01]  /*0630*/  IMAD.WIDE R10, R12.reuse, 0x4, R10 ;  /* 0x000000040c0a7825 */ /* 0x042fe200078e020a */
[----:B------:R-:W1:Y:S04]  /*0640*/  LDS R19, [R24] ;  /* 0x0000000018137984 */ /* 0x000e680000000800 */
[----:B------:R-:W3:Y:S01]  /*0650*/  @!P4 LDG.E.EL R31, desc[UR6][R10.64] ;  /* 0x000000060a1fc981 */ /* 0x000ee2000c2e1900 */
[----:B----4-:R-:W4:Y:S03]  /*0660*/  LDC.64 R8, c[0x0][0x218] ;  /* 0x00008600ff087b82 */ /* 0x010f260000000a00 */
[----:B------:R-:W0:Y:S04]  /*0670*/  LDS R18, [R24+0x404] ;  /* 0x0004040018127984 */ /* 0x000e280000000800 */
[----:B------:R-:W0:Y:S04]  /*0680*/  LDS R40, [R24+0x808] ;  /* 0x0008080018287984 */ /* 0x000e280000000800 */
[----:B------:R-:W0:Y:S01]  /*0690*/  LDS R41, [R24+0xc0c] ;  /* 0x000c0c0018297984 */ /* 0x000e220000000800 */
[----:B----4-:R-:W-:-:S02]  /*06a0*/  IMAD.WIDE R14, R12, 0x4, R8 ;  /* 0x000000040c0e7825 */ /* 0x010fc400078e0208 */
[----:B------:R-:W4:Y:S03]  /*06b0*/  LDC.64 R8, c[0x0][0x230] ;  /* 0x00008c00ff087b82 */ /* 0x000f260000000a00 */
[----:B------:R0:W3:Y:S01]  /*06c0*/  @!P4 LDG.E.EL R39, desc[UR6][R14.64] ;  /* 0x000000060e27c981 */ /* 0x0000e2000c2e1900 */
[----:B----4-:R-:W-:-:S05]  /*06d0*/  IMAD.WIDE R8, R12, 0x4, R8 ;  /* 0x000000040c087825 */ /* 0x010fca00078e0208 */
[----:B------:R4:W3:Y:S01]  /*06e0*/  @!P4 LDG.E.EL R32, desc[UR6][R8.64] ;  /* 0x000000060820c981 */ /* 0x0008e2000c2e1900 */
[----:B0-----:R-:W-:Y:S01]  /*06f0*/  IMAD.MOV.U32 R15, RZ, RZ, 0x3e800000 ;  /* 0x3e800000ff0f7424 */ /* 0x001fe200078e00ff */
[----:B------:R-:W-:Y:S02]  /*0700*/  CS2R R10, SRZ ;  /* 0x00000000000a7805 */ /* 0x000fe4000001ff00 */
[----:B----4-:R-:W-:Y:S01]  /*0710*/  CS2R R8, SRZ ;  /* 0x0000000000087805 */ /* 0x010fe2000001ff00 */
[----:B--2---:R-:W-:-:S04]  /*0720*/  IMAD.WIDE R44, R7, 0x4, R20 ;  /* 0x00000004072c7825 */ /* 0x004fc800078e0214 */
[----:B-----5:R-:W-:-:S04]  /*0730*/  FADD R13, R13, 9.9999997473787516356e-06 ;  /* 0x3727c5ac0d0d7421 */ /* 0x020fc80000000000 */
[----:B------:R-:W0:Y:S02]  /*0740*/  MUFU.SQRT R42, R13 ;  /* 0x0000000d002a7308 */ /* 0x000e240000002000 */
[C---:B0-----:R-:W-:Y:S02]  /*0750*/  FSETP.GT.AND P4, PT, R42.reuse, 8.50705917302346158658e+37, PT ;  /* 0x7e8000002a00780b */ /* 0x041fe40003f84000 */
[----:B------:R-:W-:-:S11]  /*0760*/  FSETP.GEU.AND P5, PT, R42, 1.175494350822287508e-38, PT ;  /* 0x008000002a00780b */ /* 0x000fd60003fae000 */
[----:B------:R-:W-:-:S04]  /*0770*/  @P4 FMUL R42, R42, 0.25 ;  /* 0x3e8000002a2a4820 */ /* 0x000fc80000400000 */
[----:B------:R-:W-:-:S04]  /*0780*/  @!P5 FMUL R42, R42, 16777216 ;  /* 0x4b8000002a2ad820 */ /* 0x000fc80000400000 */
[----:B------:R-:W0:Y:S01]  /*0790*/  MUFU.RCP R22, R42 ;  /* 0x0000002a00167308 */ /* 0x000e220000001000 */
[----:B------:R-:W-:Y:S01]  /*07a0*/  FSEL R15, R15, 1, P4 ;  /* 0x3f8000000f0f7808 */ /* 0x000fe20002000000 */
[----:B------:R-:W-:-:S04]  /*07b0*/  IMAD.WIDE R12, R30, 0x4, R20 ;  /* 0x000000041e0c7825 */ /* 0x000fc800078e0214 */
[----:B------:R-:W-:Y:S01]  /*07c0*/  @!P5 FMUL R15, R15, 16777216 ;  /* 0x4b8000000f0fd820 */ /* 0x000fe20000400000 */
[----:B------:R2:W4:Y:S01]  /*07d0*/  @P3 LDG.E.EL.128 R8, desc[UR6][R12.64] ;  /* 0x000000060c083981 */ /* 0x000522000c2e1d00 */
[--C-:B---3--:R-:W-:Y:S01]  /*07e0*/  FADD R23, R17, -R39.reuse ;  /* 0x8000002711177221 */ /* 0x108fe20000000000 */
[----:B------:R-:W-:Y:S01]  /*07f0*/  FADD R30, R16, -R39 ;  /* 0x80000027101e7221 */ /* 0x000fe20000000000 */
[----:B------:R-:W-:-:S04]  /*0800*/  IMAD.WIDE R16, R25, 0x4, R20 ;  /* 0x0000000419107825 */ /* 0x000fc800078e0214 */
[----:B0-----:R-:W-:Y:S01]  /*0810*/  FMUL R22, R22, R15 ;  /* 0x0000000f16167220 */ /* 0x001fe20000400000 */
[----:B------:R-:W-:Y:S02]  /*0820*/  CS2R R14, SRZ ;  /* 0x00000000000e7805 */ /* 0x000fe4000001ff00 */
[----:B--2---:R-:W-:Y:S01]  /*0830*/  MOV R12, RZ ;  /* 0x000000ff000c7202 */ /* 0x004fe20000000f00 */
[----:B------:R-:W-:Y:S02]  /*0840*/  IMAD.MOV.U32 R13, RZ, RZ, RZ ;  /* 0x000000ffff0d7224 */ /* 0x000fe400078e00ff */
[--C-:B-1----:R-:W-:Y:S01]  /*0850*/  FADD R25, R19, -R39.reuse ;  /* 0x8000002713197221 */ /* 0x102fe20000000000 */
[--C-:B------:R-:W-:Y:S01]  /*0860*/  FADD R42, R18, -R39.reuse ;  /* 0x80000027122a7221 */ /* 0x100fe20000000000 */
[----:B------:R-:W-:Y:S02]  /*0870*/  CS2R R18, SRZ ;  /* 0x0000000000127805 */ /* 0x000fe4000001ff00 */
[----:B------:R0:W2:Y:S01]  /*0880*/  @P2 LDG.E.EL.128 R12, desc[UR6][R16.64] ;  /* 0x00000006100c2981 */ /* 0x0000a2000c2e1d00 */
[--C-:B------:R-:W-:Y:S01]  /*0890*/  FADD R37, R37, -R39.reuse ;  /* 0x8000002725257221 */ /* 0x100fe20000000000 */
[--C-:B------:R-:W-:Y:S01]  /*08a0*/  FADD R38, R38, -R39.reuse ;  /* 0x8000002726267221 */ /* 0x100fe20000000000 */
[--C-:B------:R-:W-:Y:S01]  /*08b0*/  FADD R36, R36, -R39.reuse ;  /* 0x8000002724247221 */ /* 0x100fe20000000000 */
[--C-:B------:R-:W-:Y:S01]  /*08c0*/  FADD R35, R35, -R39.reuse ;  /* 0x8000002723237221 */ /* 0x100fe20000000000 */
[--C-:B------:R-:W-:Y:S01]  /*08d0*/  FADD R34, R34, -R39.reuse ;  /* 0x8000002722227221 */ /* 0x100fe20000000000 */
[--C-:B------:R-:W-:Y:S01]  /*08e0*/  FADD R33, R33, -R39.reuse ;  /* 0x8000002721217221 */ /* 0x100fe20000000000 */
[--C-:B------:R-:W-:Y:S01]  /*08f0*/  FADD R27, R27, -R39.reuse ;  /* 0x800000271b1b7221 */ /* 0x100fe20000000000 */
[----:B0-----:R-:W-:Y:S01]  /*0900*/  CS2R R16, SRZ ;  /* 0x0000000000107805 */ /* 0x001fe2000001ff00 */
[--C-:B------:R-:W-:Y:S01]  /*0910*/  FADD R26, R26, -R39.reuse ;  /* 0x800000271a1a7221 */ /* 0x100fe20000000000 */
[--C-:B------:R-:W-:Y:S01]  /*0920*/  FADD R29, R29, -R39.reuse ;  /* 0x800000271d1d7221 */ /* 0x100fe20000000000 */
[--C-:B------:R-:W-:Y:S01]  /*0930*/  FADD R28, R28, -R39.reuse ;  /* 0x800000271c1c7221 */ /* 0x100fe20000000000 */
[--C-:B------:R-:W-:Y:S01]  /*0940*/  FADD R40, R40, -R39.reuse ;  /* 0x8000002728287221 */ /* 0x100fe20000000000 */
[----:B------:R-:W-:Y:S01]  /*0950*/  FADD R41, R41, -R39 ;  /* 0x8000002729297221 */ /* 0x000fe20000000000 */
[----:B------:R0:W3:Y:S01]  /*0960*/  @P1 LDG.E.EL.128 R16, desc[UR6][R44.64] ;  /* 0x000000062c101981 */ /* 0x0000e2000c2e1d00 */
[-C--:B------:R-:W-:Y:S01]  /*0970*/  FMUL R29, R29, R22.reuse ;  /* 0x000000161d1d7220 */ /* 0x080fe20000400000 */
        /* <DEDUP_REMOVED lines=14> */
[----:B------:R-:W-:Y:S01]  /*0a60*/  FMUL R41, R41, R22 ;  /* 0x0000001629297220 */ /* 0x000fe20000400000 */
[----:B0-----:R-:W-:Y:S01]  /*0a70*/  IMAD.WIDE R44, R6, 0x4, R20 ;  /* 0x00000004062c7825 */ /* 0x001fe200078e0214 */
[----:B------:R-:W-:-:S02]  /*0a80*/  CS2R R20, SRZ ;  /* 0x0000000000147805 */ /* 0x000fc4000001ff00 */
[----:B------:R-:W-:-:S06]  /*0a90*/  CS2R R22, SRZ ;  /* 0x0000000000167805 */ /* 0x000fcc000001ff00 */
[----:B------:R0:W5:Y:S01]  /*0aa0*/  @P0 LDG.E.EL.128 R20, desc[UR6][R44.64] ;  /* 0x000000062c140981 */ /* 0x000162000c2e1d00 */
[----:B------:R-:W-:Y:S01]  /*0ab0*/  BAR.SYNC.DEFER_BLOCKING 0x0 ;  /* 0x0000000000007b1d */ /* 0x000fe20000010000 */
[-CC-:B------:R-:W-:Y:S01]  /*0ac0*/  FFMA R39, R28, R31.reuse, R32.reuse ;  /* 0x0000001f1c277223 */ /* 0x180fe20000000020 */
[-CC-:B------:R-:W-:Y:S01]  /*0ad0*/  FFMA R29, R29, R31.reuse, R32.reuse ;  /* 0x0000001f1d1d7223 */ /* 0x180fe20000000020 */
[-CC-:B------:R-:W-:Y:S01]  /*0ae0*/  FFMA R43, R26, R31.reuse, R32.reuse ;  /* 0x0000001f1a2b7223 */ /* 0x180fe20000000020 */
[-CC-:B------:R-:W-:Y:S02]  /*0af0*/  FFMA R27, R27, R31.reuse, R32.reuse ;  /* 0x0000001f1b1b7223 */ /* 0x180fe40000000020 */
[----:B------:R-:W-:Y:S04]  /*0b00*/  STS [R24], R39 ;  /* 0x0000002718007388 */ /* 0x000fe80000000800 */
[----:B------:R-:W-:Y:S04]  /*0b10*/  STS [R24+0x404], R29 ;  /* 0x0004041d18007388 */ /* 0x000fe80000000800 */
[----:B------:R-:W-:Y:S04]  /*0b20*/  STS [R24+0x808], R43 ;  /* 0x0008082b18007388 */ /* 0x000fe80000000800 */
[----:B------:R-:W-:Y:S01]  /*0b30*/  STS [R24+0xc0c], R27 ;  /* 0x000c0c1b18007388 */ /* 0x000fe20000000800 */
[----:B------:R-:W-:Y:S01]  /*0b40*/  BAR.SYNC.DEFER_BLOCKING 0x0 ;  /* 0x0000000000007b1d */ /* 0x000fe20000010000 */
[-CC-:B------:R-:W-:Y:S01]  /*0b50*/  FFMA R33, R33, R31.reuse, R32.reuse ;  /* 0x0000001f21217223 */ /* 0x180fe20000000020 */
[-CC-:B------:R-:W-:Y:S01]  /*0b60*/  FFMA R34, R34, R31.reuse, R32.reuse ;  /* 0x0000001f22227223 */ /* 0x180fe20000000020 */
[-CC-:B------:R-:W-:Y:S01]  /*0b70*/  FFMA R35, R35, R31.reuse, R32.reuse ;  /* 0x0000001f23237223 */ /* 0x180fe20000000020 */
[-CC-:B------:R-:W-:Y:S01]  /*0b80*/  FFMA R36, R36, R31.reuse, R32.reuse ;  /* 0x0000001f24247223 */ /* 0x180fe20000000020 */
[-CC-:B------:R-:W-:Y:S01]  /*0b90*/  FFMA R38, R38, R31.reuse, R32.reuse ;  /* 0x0000001f26267223 */ /* 0x180fe20000000020 */
[-CC-:B------:R-:W-:Y:S01]  /*0ba0*/  FFMA R37, R37, R31.reuse, R32.reuse ;  /* 0x0000001f25257223 */ /* 0x180fe20000000020 */
[-CC-:B0-----:R-:W-:Y:S01]  /*0bb0*/  FFMA R45, R30, R31.reuse, R32.reuse ;  /* 0x0000001f1e2d7223 */ /* 0x181fe20000000020 */
[-CC-:B------:R-:W-:Y:S01]  /*0bc0*/  FFMA R7, R7, R31.reuse, R32.reuse ;  /* 0x0000001f07077223 */ /* 0x180fe20000000020 */
[-CC-:B------:R-:W-:Y:S01]  /*0bd0*/  FFMA R25, R25, R31.reuse, R32.reuse ;  /* 0x0000001f19197223 */ /* 0x180fe20000000020 */
[-CC-:B------:R-:W-:Y:S01]  /*0be0*/  FFMA R42, R42, R31.reuse, R32.reuse ;  /* 0x0000001f2a2a7223 */ /* 0x180fe20000000020 */
[-CC-:B------:R-:W-:Y:S01]  /*0bf0*/  FFMA R40, R40, R31.reuse, R32.reuse ;  /* 0x0000001f28287223 */ /* 0x180fe20000000020 */
[----:B------:R-:W-:Y:S01]  /*0c00*/  FFMA R41, R41, R31, R32 ;  /* 0x0000001f29297223 */ /* 0x000fe20000000020 */
[----:B------:R-:W-:Y:S04]  /*0c10*/  LDS R26, [R3+0xc] ;  /* 0x00000c00031a7984 */ /* 0x000fe80000000800 */
[----:B------:R-:W-:Y:S04]  /*0c20*/  LDS R30, [R3+0x8] ;  /* 0x00000800031e7984 */ /* 0x000fe80000000800 */
[----:B------:R-:W-:Y:S04]  /*0c30*/  LDS R28, [R3+0x4] ;  /* 0x00000400031c7984 */ /* 0x000fe80000000800 */
[----:B------:R-:W4:Y:S01]  /*0c40*/  LDS R31, [R3] ;  /* 0x00000000031f7984 */ /* 0x000f220000000800 */
[----:B------:R-:W-:Y:S06]  /*0c50*/  BAR.SYNC.DEFER_BLOCKING 0x0 ;  /* 0x0000000000007b1d */ /* 0x000fec0000010000 */
[----:B------:R-:W-:Y:S04]  /*0c60*/  STS [R24], R33 ;  /* 0x0000002118007388 */ /* 0x000fe80000000800 */
[----:B------:R-:W-:Y:S04]  /*0c70*/  STS [R24+0x404], R34 ;  /* 0x0004042218007388 */ /* 0x000fe80000000800 */
[----:B------:R-:W-:Y:S04]  /*0c80*/  STS [R24+0x808], R35 ;  /* 0x0008082318007388 */ /* 0x000fe80000000800 */
[----:B------:R-:W-:Y:S01]  /*0c90*/  STS [R24+0xc0c], R36 ;  /* 0x000c0c2418007388 */ /* 0x000fe20000000800 */
[----:B------:R-:W-:Y:S06]  /*0ca0*/  BAR.SYNC.DEFER_BLOCKING 0x0 ;  /* 0x0000000000007b1d */ /* 0x000fec0000010000 */
[----:B------:R-:W-:Y:S04]  /*0cb0*/  LDS R44, [R3+0xc] ;  /* 0x00000c00032c7984 */ /* 0x000fe80000000800 */
[----:B------:R-:W-:Y:S04]  /*0cc0*/  LDS R29, [R3+0x8] ;  /* 0x00000800031d7984 */ /* 0x000fe80000000800 */
[----:B------:R-:W-:Y:S04]  /*0cd0*/  LDS R32, [R3+0x4] ;  /* 0x0000040003207984 */ /* 0x000fe80000000800 */
[----:B------:R-:W2:Y:S01]  /*0ce0*/  LDS R27, [R3] ;  /* 0x00000000031b7984 */ /* 0x000ea20000000800 */
[----:B------:R-:W-:Y:S06]  /*0cf0*/  BAR.SYNC.DEFER_BLOCKING 0x0 ;  /* 0x0000000000007b1d */ /* 0x000fec0000010000 */
[----:B------:R-:W-:Y:S04]  /*0d00*/  STS [R24], R38 ;  /* 0x0000002618007388 */ /* 0x000fe80000000800 */
[----:B------:R0:W-:Y:S04]  /*0d10*/  STS [R24+0x404], R37 ;  /* 0x0004042518007388 */ /* 0x0001e80000000800 */
[----:B------:R-:W-:Y:S04]  /*0d20*/  STS [R24+0x808], R45 ;  /* 0x0008082d18007388 */ /* 0x000fe80000000800 */
[----:B------:R-:W-:Y:S01]  /*0d30*/  STS [R24+0xc0c], R7 ;  /* 0x000c0c0718007388 */ /* 0x000fe20000000800 */
[----:B------:R-:W-:Y:S06]  /*0d40*/  BAR.SYNC.DEFER_BLOCKING 0x0 ;  /* 0x0000000000007b1d */ /* 0x000fec0000010000 */
[----:B------:R-:W0:Y:S01]  /*0d50*/  S2R R6, SR_TID.X ;  /* 0x0000000000067919 */ /* 0x000e220000002100 */
[----:B------:R-:W-:Y:S04]  /*0d60*/  LDS R36, [R3+0xc] ;  /* 0x00000c0003247984 */ /* 0x000fe80000000800 */
[----:B------:R-:W-:Y:S04]  /*0d70*/  LDS R35, [R3+0x8] ;  /* 0x0000080003237984 */ /* 0x000fe80000000800 */
[----:B------:R-:W-:Y:S04]  /*0d80*/  LDS R34, [R3+0x4] ;  /* 0x0000040003227984 */ /* 0x000fe80000000800 */
[----:B------:R-:W3:Y:S01]  /*0d90*/  LDS R33, [R3] ;  /* 0x0000000003217984 */ /* 0x000ee20000000800 */
[----:B------:R-:W-:Y:S01]  /*0da0*/  BAR.SYNC.DEFER_BLOCKING 0x0 ;  /* 0x0000000000007b1d */ /* 0x000fe20000010000 */
[----:B0-----:R-:W-:Y:S01]  /*0db0*/  IMAD.SHL.U32 R37, R6, 0x40, RZ ;  /* 0x0000004006257824 */ /* 0x001fe200078e00ff */
[----:B------:R-:W-:-:S04]  /*0dc0*/  SHF.R.U32.HI R39, RZ, 0x6, R6 ;  /* 0x00000006ff277819 */ /* 0x000fc80000011606 */
[----:B------:R-:W-:Y:S04]  /*0dd0*/  STS [R24], R25 ;  /* 0x0000001918007388 */ /* 0x000fe80000000800 */
[----:B------:R0:W-:Y:S04]  /*0de0*/  STS [R24+0x404], R42 ;  /* 0x0004042a18007388 */ /* 0x0001e80000000800 */
[----:B------:R-:W-:Y:S04]  /*0df0*/  STS [R24+0x808], R40 ;  /* 0x0008082818007388 */ /* 0x000fe80000000800 */
[----:B------:R-:W-:Y:S01]  /*0e00*/  STS [R24+0xc0c], R41 ;  /* 0x000c0c2918007388 */ /* 0x000fe20000000800 */
[----:B------:R-:W-:Y:S01]  /*0e10*/  BAR.SYNC.DEFER_BLOCKING 0x0 ;  /* 0x0000000000007b1d */ /* 0x000fe20000010000 */
[----:B------:R-:W-:-:S02]  /*0e20*/  LOP3.LUT R38, R37, 0xfc0, RZ, 0xc0, !PT ;  /* 0x00000fc025267812 */ /* 0x000fc400078ec0ff */
[----:B------:R-:W-:-:S03]  /*0e30*/  SGXT.U32 R39, R39, 0x2 ;  /* 0x000000022727781a */ /* 0x000fc60000000000 */
[C---:B0-----:R-:W-:Y:S01]  /*0e40*/  VIADD R42, R38.reuse, UR4 ;  /* 0x00000004262a7c36 */ /* 0x041fe20008000000 */
[----:B------:R-:W-:Y:S01]  /*0e50*/  LOP3.LUT R39, R38, R39, RZ, 0xfc, !PT ;  /* 0x0000002726277212 */ /* 0x000fe200078efcff */
[----:B------:R-:W5:Y:S04]  /*0e60*/  LDS R25, [R3] ;  /* 0x0000000003197984 */ /* 0x000f680000000800 */
[----:B------:R-:W0:Y:S04]  /*0e70*/  LDS R37, [R3+0x8] ;  /* 0x0000080003257984 */ /* 0x000e280000000800 */
[----:B------:R-:W1:Y:S04]  /*0e80*/  LDS R7, [R3+0x4] ;  /* 0x0000040003077984 */ /* 0x000e680000000800 */
[----:B------:R-:W0:Y:S01]  /*0e90*/  LDS R38, [R3+0xc] ;  /* 0x00000c0003267984 */ /* 0x000e220000000800 */
[C---:B----4-:R-:W-:Y:S01]  /*0ea0*/  FSETP.GEU.AND P6, PT, R31.reuse, -R8, PT ;  /* 0x800000081f00720b */ /* 0x050fe20003fce000 */
[----:B------:R-:W-:-:S05]  /*0eb0*/  FADD R8, R31, R8 ;  /* 0x000000081f087221 */ /* 0x000fca0000000000 */
[----:B------:R-:W-:Y:S02]  /*0ec0*/  FSEL R8, R8, RZ, P6 ;  /* 0x000000ff08087208 */ /* 0x000fe40003000000 */
[C---:B--2---:R-:W-:Y:S01]  /*0ed0*/  FSETP.GEU.AND P6, PT, R27.reuse, -R12, PT ;  /* 0x8000000c1b00720b */ /* 0x044fe20003fce000 */
[----:B------:R-:W-:-:S05]  /*0ee0*/  FADD R12, R27, R12 ;  /* 0x0000000c1b0c7221 */ /* 0x000fca0000000000 */
[----:B------:R-:W-:Y:S02]  /*0ef0*/  FSEL R12, R12, RZ, P6 ;  /* 0x000000ff0c0c7208 */ /* 0x000fe40003000000 */
[C---:B---3--:R-:W-:Y:S01]  /*0f00*/  FSETP.GEU.AND P6, PT, R33.reuse, -R16, PT ;  /* 0x800000102100720b */ /* 0x048fe20003fce000 */
[----:B------:R-:W-:Y:S01]  /*0f10*/  FADD R16, R33, R16 ;  /* 0x0000001021107221 */ /* 0x000fe20000000000 */
[C---:B------:R-:W-:Y:S01]  /*0f20*/  FSETP.GEU.AND P5, PT, R26.reuse, -R11, PT ;  /* 0x8000000b1a00720b */ /* 0x040fe20003fae000 */
        /* <DEDUP_REMOVED lines=11> */
[----:B------:R-:W-:-:S02]  /*0fe0*/  FSEL R16, R16, RZ, P6 ;  /* 0x000000ff10107208 */ /* 0x000fc40003000000 */
[C---:B-----5:R-:W-:Y:S01]  /*0ff0*/  FSETP.GEU.AND P6, PT, R25.reuse, -R20, PT ;  /* 0x800000141900720b */ /* 0x060fe20003fce000 */
[----:B------:R-:W-:Y:S01]  /*1000*/  FADD R20, R25, R20 ;  /* 0x0000001419147221 */ /* 0x000fe20000000000 */
[----:B------:R-:W-:Y:S02]  /*1010*/  LOP3.LUT R2, R2, 0xc, R5, 0xf8, !PT ;  /* 0x0000000c02027812 */ /* 0x000fe400078ef805 */
[----:B------:R-:W-:Y:S02]  /*1020*/  FSEL R24, R9, RZ, P3 ;  /* 0x000000ff09187208 */ /* 0x000fe40001800000 */
[----:B------:R-:W-:Y:S02]  /*1030*/  FSEL R10, R10, RZ, P4 ;  /* 0x000000ff0a0a7208 */ /* 0x000fe40002000000 */
[----:B------:R-:W-:Y:S02]  /*1040*/  FSEL R26, R11, RZ, P5 ;  /* 0x000000ff0b1a7208 */ /* 0x000fe40002800000 */
[----:B------:R-:W-:-:S02]  /*1050*/  FSEL R28, R13, RZ, P0 ;  /* 0x000000ff0d1c7208 */ /* 0x000fc40000000000 */
[----:B------:R-:W-:Y:S02]  /*1060*/  FSEL R14, R14, RZ, P1 ;  /* 0x000000ff0e0e7208 */ /* 0x000fe40000800000 */
[----:B------:R-:W-:Y:S02]  /*1070*/  FSEL R30, R15, RZ, P2 ;  /* 0x000000ff0f1e7208 */ /* 0x000fe40001000000 */
[----:B------:R-:W-:Y:S01]  /*1080*/  LEA R5, R39, R42, 0x2 ;  /* 0x0000002a27057211 */ /* 0x000fe200078e10ff */
[----:B------:R-:W-:Y:S01]  /*1090*/  BAR.SYNC.DEFER_BLOCKING 0x0 ;  /* 0x0000000000007b1d */ /* 0x000fe20000010000 */
[C---:B------:R-:W-:Y:S01]  /*10a0*/  FSETP.GEU.AND P3, PT, R36.reuse, -R19, PT ;  /* 0x800000132400720b */ /* 0x040fe20003f6e000 */
[----:B------:R-:W-:Y:S01]  /*10b0*/  FADD R19, R36, R19 ;  /* 0x0000001324137221 */ /* 0x000fe20000000000 */
[C---:B------:R-:W-:Y:S01]  /*10c0*/  FSETP.GEU.AND P4, PT, R35.reuse, -R18, PT ;  /* 0x800000122300720b */ /* 0x040fe20003f8e000 */
[----:B------:R-:W-:Y:S01]  /*10d0*/  FADD R18, R35, R18 ;  /* 0x0000001223127221 */ /* 0x000fe20000000000 */
[C---:B------:R-:W-:Y:S01]  /*10e0*/  FSETP.GEU.AND P5, PT, R34.reuse, -R17, PT ;  /* 0x800000112200720b */ /* 0x040fe20003fae000 */
[----:B------:R-:W-:Y:S01]  /*10f0*/  FADD R17, R34, R17 ;  /* 0x0000001122117221 */ /* 0x000fe20000000000 */
[C---:B0-----:R-:W-:Y:S01]  /*1100*/  FSETP.GEU.AND P0, PT, R37.reuse, -R22, PT ;  /* 0x800000162500720b */ /* 0x041fe20003f0e000 */
[----:B------:R-:W-:Y:S01]  /*1110*/  FADD R22, R37, R22 ;  /* 0x0000001625167221 */ /* 0x000fe20000000000 */
[C---:B-1----:R-:W-:Y:S01]  /*1120*/  FSETP.GEU.AND P1, PT, R7.reuse, -R21, PT ;  /* 0x800000150700720b */ /* 0x042fe20003f2e000 */
[----:B------:R-:W-:Y:S01]  /*1130*/  FADD R7, R7, R21 ;  /* 0x0000001507077221 */ /* 0x000fe20000000000 */
[C---:B------:R-:W-:Y:S01]  /*1140*/  FSETP.GEU.AND P2, PT, R38.reuse, -R23, PT ;  /* 0x800000172600720b */ /* 0x040fe20003f4e000 */
[----:B------:R-:W-:Y:S01]  /*1150*/  FADD R23, R38, R23 ;  /* 0x0000001726177221 */ /* 0x000fe20000000000 */
[----:B------:R-:W-:-:S02]  /*1160*/  FSEL R20, R20, RZ, P6 ;  /* 0x000000ff14147208 */ /* 0x000fc40003000000 */
[----:B------:R-:W-:Y:S02]  /*1170*/  FSEL R32, R17, RZ, P5 ;  /* 0x000000ff11207208 */ /* 0x000fe40002800000 */
[----:B------:R-:W-:Y:S02]  /*1180*/  FSEL R18, R18, RZ, P4 ;  /* 0x000000ff12127208 */ /* 0x000fe40002000000 */
[----:B------:R-:W-:Y:S01]  /*1190*/  FSEL R22, R22, RZ, P0 ;  /* 0x000000ff16167208 */ /* 0x000fe20000000000 */
[----:B------:R-:W-:Y:S01]  /*11a0*/  IMAD.SHL.U32 R3, R6, 0x4, RZ ;  /* 0x0000000406037824 */ /* 0x000fe200078e00ff */
[----:B------:R0:W-:Y:S04]  /*11b0*/  STS [R5], R8 ;  /* 0x0000000805007388 */ /* 0x0001e80000000800 */
[----:B------:R1:W-:Y:S04]  /*11c0*/  STS [R5+0xa0], R10 ;  /* 0x0000a00a05007388 */ /* 0x0003e80000000800 */
[----:B------:R2:W-:Y:S01]  /*11d0*/  STS [R5+0x30], R20 ;  /* 0x0000301405007388 */ /* 0x0005e20000000800 */
[----:B0-----:R-:W-:-:S02]  /*11e0*/  FSEL R8, R19, RZ, P3 ;  /* 0x000000ff13087208 */ /* 0x001fc40001800000 */
[----:B-1----:R-:W-:Y:S02]  /*11f0*/  FSEL R10, R7, RZ, P1 ;  /* 0x000000ff070a7208 */ /* 0x002fe40000800000 */
[----:B--2---:R-:W-:Y:S01]  /*1200*/  FSEL R20, R23, RZ, P2 ;  /* 0x000000ff17147208 */ /* 0x004fe20001000000 */
[----:B------:R-:W-:Y:S01]  /*1210*/  STS [R5+0x50], R24 ;  /* 0x0000501805007388 */ /* 0x000fe20000000800 */
[----:B------:R-:W-:-:S03]  /*1220*/  LOP3.LUT R3, R3, 0x3fc, RZ, 0xc0, !PT ;  /* 0x000003fc03037812 */ /* 0x000fc600078ec0ff */
[----:B------:R-:W-:Y:S04]  /*1230*/  STS [R5+0xf0], R26 ;  /* 0x0000f01a05007388 */ /* 0x000fe80000000800 */
[----:B------:R0:W-:Y:S04]  /*1240*/  STS [R5+0x10], R12 ;  /* 0x0000100c05007388 */ /* 0x0001e80000000800 */
[----:B------:R-:W-:Y:S04]  /*1250*/  STS [R5+0x60], R28 ;  /* 0x0000601c05007388 */ /* 0x000fe80000000800 */
[----:B------:R-:W-:Y:S04]  /*1260*/  STS [R5+0xb0], R14 ;  /* 0x0000b00e05007388 */ /* 0x000fe80000000800 */
[----:B------:R-:W-:Y:S04]  /*1270*/  STS [R5+0x100], R30 ;  /* 0x0001001e05007388 */ /* 0x000fe80000000800 */
[----:B------:R-:W-:Y:S04]  /*1280*/  STS [R5+0x20], R16 ;  /* 0x0000201005007388 */ /* 0x000fe80000000800 */
[----:B------:R-:W-:Y:S04]  /*1290*/  STS [R5+0x70], R32 ;  /* 0x0000702005007388 */ /* 0x000fe80000000800 */
[----:B------:R-:W-:Y:S04]  /*12a0*/  STS [R5+0xc0], R18 ;  /* 0x0000c01205007388 */ /* 0x000fe80000000800 */
[----:B------:R1:W-:Y:S04]  /*12b0*/  STS [R5+0x110], R8 ;  /* 0x0001100805007388 */ /* 0x0003e80000000800 */
[----:B------:R-:W-:Y:S04]  /*12c0*/  STS [R5+0x80], R10 ;  /* 0x0000800a05007388 */ /* 0x000fe80000000800 */
[----:B------:R-:W-:Y:S04]  /*12d0*/  STS [R5+0xd0], R22 ;  /* 0x0000d01605007388 */ /* 0x000fe80000000800 */
[----:B------:R2:W-:Y:S01]  /*12e0*/  STS [R5+0x120], R20 ;  /* 0x0001201405007388 */ /* 0x0005e20000000800 */
[----:B------:R-:W-:-:S02]  /*12f0*/  LOP3.LUT R7, R3, 0x400, RZ, 0xfc, !PT ;  /* 0x0000040003077812 */ /* 0x000fc400078efcff */
[----:B------:R-:W-:Y:S02]  /*1300*/  LOP3.LUT R9, R3, 0x800, RZ, 0xfc, !PT ;  /* 0x0000080003097812 */ /* 0x000fe400078efcff */
[----:B------:R-:W-:Y:S02]  /*1310*/  LOP3.LUT R6, R6, 0xfc, RZ, 0xc0, !PT ;  /* 0x000000fc06067812 */ /* 0x000fe400078ec0ff */
[----:B------:R-:W-:Y:S02]  /*1320*/  LOP3.LUT R7, R7, 0x7f0, RZ, 0xc0, !PT ;  /* 0x000007f007077812 */ /* 0x000fe400078ec0ff */
[----:B------:R-:W-:Y:S02]  /*1330*/  LOP3.LUT R9, R9, 0xbf0, RZ, 0xc0, !PT ;  /* 0x00000bf009097812 */ /* 0x000fe400078ec0ff */
[----:B------:R-:W-:Y:S01]  /*1340*/  LEA R6, R6, UR4, 0x2 ;  /* 0x0000000406067c11 */ /* 0x000fe2000f8e10ff */
[----:B0-----:R-:W-:Y:S02]  /*1350*/  VIADD R12, R7, UR4 ;  /* 0x00000004070c7c36 */ /* 0x001fe40008000000 */
[----:B-1----:R-:W-:Y:S01]  /*1360*/  VIADD R8, R9, UR4 ;  /* 0x0000000409087c36 */ /* 0x002fe20008000000 */
[C---:B------:R-:W-:Y:S01]  /*1370*/  LEA R16, R3.reuse, R6, 0x2 ;  /* 0x0000000603107211 */ /* 0x040fe200078e10ff */
[----:B------:R-:W-:Y:S01]  /*1380*/  BAR.SYNC.DEFER_BLOCKING 0x0 ;  /* 0x0000000000007b1d */ /* 0x000fe20000010000 */
[----:B------:R-:W-:-:S02]  /*1390*/  IMAD R12, R3, 0x4, R12 ;  /* 0x00000004030c7824 */ /* 0x000fc400078e020c */
[----:B------:R-:W-:Y:S01]  /*13a0*/  IMAD R8, R3, 0x4, R8 ;  /* 0x0000000403087824 */ /* 0x000fe200078e0208 */
[----:B------:R-:W-:Y:S02]  /*13b0*/  SHF.R.S32.HI R7, RZ, 0x1f, R2 ;  /* 0x0000001fff077819 */ /* 0x000fe40000011402 */
[----:B------:R-:W-:Y:S02]  /*13c0*/  SHF.R.U32.HI R21, RZ, 0x2, R0 ;  /* 0x00000002ff157819 */ /* 0x000fe40000011600 */
[----:B------:R-:W-:Y:S02]  /*13d0*/  LEA.HI R23, R7, R2, RZ, 0x4 ;  /* 0x0000000207177211 */ /* 0x000fe400078f20ff */
[----:B------:R-:W0:Y:S01]  /*13e0*/  LDC.64 R6, c[0x0][0x240] ;  /* 0x00009000ff067b82 */ /* 0x000e220000000a00 */
[----:B------:R-:W1:Y:S04]  /*13f0*/  LDS.128 R16, [R16] ;  /* 0x0000000010107984 */ /* 0x000e680000000c00 */
[----:B------:R-:W3:Y:S04]  /*1400*/  LDS.128 R12, [R12+0x1000] ;  /* 0x001000000c0c7984 */ /* 0x000ee80000000c00 */
[----:B------:R-:W4:Y:S01]  /*1410*/  LDS.128 R8, [R8+0x2000] ;  /* 0x0020000008087984 */ /* 0x000f220000000c00 */
[----:B------:R-:W-:Y:S01]  /*1420*/  IMAD.SHL.U32 R0, R23, 0x400, RZ ;  /* 0x0000040017007824 */ /* 0x000fe200078e00ff */
[----:B------:R-:W-:-:S02]  /*1430*/  SGXT.U32 R21, R21, 0x6 ;  /* 0x000000061515781a */ /* 0x000fc40000000000 */
[----:B------:R-:W-:Y:S02]  /*1440*/  LOP3.LUT R25, R23, 0xfffffff0, RZ, 0xc0, !PT ;  /* 0xfffffff017197812 */ /* 0x000fe400078ec0ff */
[----:B--2---:R-:W-:Y:S02]  /*1450*/  LOP3.LUT R5, R0, 0xffffc000, RZ, 0xc0, !PT ;  /* 0xffffc00000057812 */ /* 0x004fe400078ec0ff */
[----:B------:R-:W-:Y:S02]  /*1460*/  PRMT R21, R21, 0x6540, R4 ;  /* 0x0000654015157816 */ /* 0x000fe40000000004 */
[----:B------:R-:W-:Y:S02]  /*1470*/  LOP3.LUT R0, R3, 0xc00, RZ, 0xfc, !PT ;  /* 0x00000c0003007812 */ /* 0x000fe400078efcff */
[----:B------:R-:W-:Y:S02]  /*1480*/  ISETP.GE.AND P0, PT, R2, 0x40, PT ;  /* 0x000000400200780c */ /* 0x000fe40003f06270 */
[----:B------:R-:W-:-:S02]  /*1490*/  IADD3 R25, R5, R2, -R25 ;  /* 0x0000000205197210 */ /* 0x000fc40007ffe819 */
[C---:B------:R-:W-:Y:S02]  /*14a0*/  LOP3.LUT R4, R21.reuse, 0x40, RZ, 0xfc, !PT ;  /* 0x0000004015047812 */ /* 0x040fe400078efcff */
[C---:B------:R-:W-:Y:S02]  /*14b0*/  LOP3.LUT R2, R21.reuse, 0x80, RZ, 0xfc, !PT ;  /* 0x0000008015027812 */ /* 0x040fe400078efcff */
[----:B------:R-:W-:Y:S02]  /*14c0*/  LOP3.LUT R20, R0, 0xff0, RZ, 0xc0, !PT ;  /* 0x00000ff000147812 */ /* 0x000fe400078ec0ff */
[C---:B------:R-:W-:Y:S02]  /*14d0*/  LOP3.LUT R0, R21.reuse, 0xc0, RZ, 0xfc, !PT ;  /* 0x000000c015007812 */ /* 0x040fe400078efcff */
[----:B------:R-:W-:Y:S02]  /*14e0*/  ISETP.LT.AND P3, PT, R21, 0x400, !P0 ;  /* 0x000004001500780c */ /* 0x000fe40004761270 */
[----:B------:R-:W-:-:S02]  /*14f0*/  ISETP.LT.AND P2, PT, R4, 0x400, !P0 ;  /* 0x000004000400780c */ /* 0x000fc40004741270 */
[----:B------:R-:W-:Y:S02]  /*1500*/  ISETP.LT.AND P1, PT, R2, 0x400, !P0 ;  /* 0x000004000200780c */ /* 0x000fe40004721270 */
[----:B------:R-:W-:Y:S02]  /*1510*/  LEA R5, R21, R25, 0x4 ;  /* 0x0000001915057211 */ /* 0x000fe400078e20ff */
[----:B------:R-:W-:Y:S01]  /*1520*/  ISETP.LT.AND P0, PT, R0, 0x400, !P0 ;  /* 0x000004000000780c */ /* 0x000fe20004701270 */
[--C-:B------:R-:W-:Y:S02]  /*1530*/  IMAD R21, R4, 0x10, R25.reuse ;  /* 0x0000001004157824 */ /* 0x100fe400078e0219 */
[----:B------:R-:W-:Y:S02]  /*1540*/  IMAD R23, R2, 0x10, R25 ;  /* 0x0000001002177824 */ /* 0x000fe400078e0219 */
[----:B------:R-:W-:Y:S02]  /*1550*/  VIADD R2, R20, UR4 ;  /* 0x0000000414027c36 */ /* 0x000fe40008000000 */
[----:B0-----:R-:W-:-:S04]  /*1560*/  IMAD.WIDE R4, R5, 0x4, R6 ;  /* 0x0000000405047825 */ /* 0x001fc800078e0206 */
[--C-:B------:R-:W-:Y:S01]  /*1570*/  IMAD.WIDE R20, R21, 0x4, R6.reuse ;  /* 0x0000000415147825 */ /* 0x100fe200078e0206 */
[----:B-1----:R0:W-:Y:S03]  /*1580*/  @P3 STG.E.128 desc[UR6][R4.64], R16 ;  /* 0x0000001004003986 */ /* 0x0021e6000c101d06 */
[----:B------:R-:W-:Y:S01]  /*1590*/  IMAD.WIDE R22, R23, 0x4, R6 ;  /* 0x0000000417167825 */ /* 0x000fe200078e0206 */
[----:B---3--:R0:W-:Y:S01]  /*15a0*/  @P2 STG.E.128 desc[UR6][R20.64], R12 ;  /* 0x0000000c14002986 */ /* 0x0081e2000c101d06 */
[----:B------:R-:W-:-:S03]  /*15b0*/  LEA R2, R3, R2, 0x2 ;  /* 0x0000000203027211 */ /* 0x000fc600078e10ff */
[----:B----4-:R0:W-:Y:S02]  /*15c0*/  @P1 STG.E.128 desc[UR6][R22.64], R8 ;  /* 0x0000000816001986 */ /* 0x0101e4000c101d06 */
[----:B0-----:R-:W-:Y:S05]  /*15d0*/  @!P0 EXIT ;  /* 0x000000000000894d */ /* 0x001fea0003800000 */
[----:B0-----:R-:W0:Y:S01]  /*15e0*/  LDS.128 R8, [R2+0x3000] ;  /* 0x0030000002087984 */ /* 0x001e220000000c00 */
[----:B------:R-:W-:-:S04]  /*15f0*/  IMAD R25, R0, 0x10, R25 ;  /* 0x0000001000197824 */ /* 0x000fc800078e0219 */
[----:B------:R-:W-:-:S05]  /*1600*/  IMAD.WIDE R6, R25, 0x4, R6 ;  /* 0x0000000419067825 */ /* 0x000fca00078e0206 */
[----:B0-----:R-:W-:Y:S01]  /*1610*/  STG.E.128 desc[UR6][R6.64], R8 ;  /* 0x0000000806007986 */ /* 0x001fe2000c101d06 */
[----:B------:R-:W-:Y:S05]  /*1620*/  EXIT ;  /* 0x000000000000794d */ /* 0x000fea0003800000 */
.L_x_0:
[----:B------:R-:W-:-:S00]  /*1630*/  BRA `(.L_x_0) ;  /* 0xfffffffc00fc7947 */ /* 0x000fc0000383ffff */
[----:B------:R-:W-:-:S00]  /*1640*/  NOP ;  /* 0x0000000000007918 */ /* 0x000fc00000000000 */
        /* <DEDUP_REMOVED lines=11> */
.L_x_1:


//--------------------- .nv.global.init           --------------------------
	.section	.nv.global.init,"aw",@progbits
.nv.global.init:
	.type		_$_str,@object
	.size		_$_str,(_$_str_$_2 - _$_str)
_$_str:
        /*0000*/ 	.byte	0x5f, 0x5f, 0x43, 0x55, 0x44, 0x41, 0x5f, 0x46, 0x54, 0x5a, 0x00
	.type		_$_str_$_2,@object
	.size		_$_str_$_2,(.L_1 - _$_str_$_2)
_$_str_$_2:
        /*000b*/ 	.byte	0x5f, 0x5f, 0x43, 0x55, 0x44, 0x41, 0x5f, 0x50, 0x52, 0x45, 0x43, 0x5f, 0x53, 0x51, 0x52, 0x54
        /*001b*/ 	.byte	0x00
.L_1:


//--------------------- .nv.shared.triton_poi_fused__native_batch_norm_legit_no_training_add_relu_23 --------------------------
	.section	.nv.shared.triton_poi_fused__native_batch_norm_legit_no_training_add_relu_23,"aw",@nobits
	.sectionflags	@""
	.align	16
	.zero		1024


//--------------------- .nv.constant0.triton_poi_fused__native_batch_norm_legit_no_training_add_relu_23 --------------------------
	.section	.nv.constant0.triton_poi_fused__native_batch_norm_legit_no_training_add_relu_23,"a",@progbits
	.sectionflags	@""
	.align	4
.nv.constant0.triton_poi_fused__native_batch_norm_legit_no_training_add_relu_23:
	.zero		592
